//
// Generated by NVIDIA NVVM Compiler
//
// Compiler Build ID: CL-36424714
// Cuda compilation tools, release 13.0, V13.0.88
// Based on NVVM 20.0.0
//

.version 9.0
.target sm_100
.address_size 64

	// .globl	_Z10vector_addPfS_S_i
.extern .func  (.param .b32 func_retval0) vprintf
(
	.param .b64 vprintf_param_0,
	.param .b64 vprintf_param_1
)
;
.global .align 1 .b8 $str[32] = {72, 101, 108, 108, 111, 32, 102, 114, 111, 109, 32, 98, 108, 111, 99, 107, 32, 37, 100, 44, 32, 116, 104, 114, 101, 97, 100, 32, 37, 100, 10};

.visible .entry _Z10vector_addPfS_S_i(
	.param .u64 .ptr .align 1 _Z10vector_addPfS_S_i_param_0,
	.param .u64 .ptr .align 1 _Z10vector_addPfS_S_i_param_1,
	.param .u64 .ptr .align 1 _Z10vector_addPfS_S_i_param_2,
	.param .u32 _Z10vector_addPfS_S_i_param_3
)
{
	.reg .pred 	%p<10>;
	.reg .b32 	%r<23>;
	.reg .b32 	%f<88>;
	.reg .b64 	%rd<40>;

	ld.param.u64 	%rd22, [_Z10vector_addPfS_S_i_param_0];
	ld.param.u64 	%rd23, [_Z10vector_addPfS_S_i_param_1];
	ld.param.u64 	%rd24, [_Z10vector_addPfS_S_i_param_2];
	ld.param.u32 	%r16, [_Z10vector_addPfS_S_i_param_3];
	cvta.to.global.u64 	%rd1, %rd22;
	cvta.to.global.u64 	%rd2, %rd24;
	cvta.to.global.u64 	%rd3, %rd23;
	setp.lt.s32 	%p1, %r16, 1;
	@%p1 bra 	$L__BB0_13;
	and.b32  	%r1, %r16, 15;
	setp.lt.u32 	%p2, %r16, 16;
	mov.b32 	%r20, 0;
	@%p2 bra 	$L__BB0_4;
	and.b32  	%r20, %r16, 2147483632;
	neg.s32 	%r18, %r20;
	add.s64 	%rd36, %rd3, 32;
	add.s64 	%rd35, %rd2, 32;
	add.s64 	%rd34, %rd1, 32;
$L__BB0_3:
	.pragma "nounroll";
	ld.global.f32 	%f1, [%rd36+-32];
	ld.global.f32 	%f2, [%rd35+-32];
	add.f32 	%f3, %f1, %f2;
	st.global.f32 	[%rd34+-32], %f3;
	ld.global.f32 	%f4, [%rd36+-28];
	ld.global.f32 	%f5, [%rd35+-28];
	add.f32 	%f6, %f4, %f5;
	st.global.f32 	[%rd34+-28], %f6;
	ld.global.f32 	%f7, [%rd36+-24];
	ld.global.f32 	%f8, [%rd35+-24];
	add.f32 	%f9, %f7, %f8;
	st.global.f32 	[%rd34+-24], %f9;
	ld.global.f32 	%f10, [%rd36+-20];
	ld.global.f32 	%f11, [%rd35+-20];
	add.f32 	%f12, %f10, %f11;
	st.global.f32 	[%rd34+-20], %f12;
	ld.global.f32 	%f13, [%rd36+-16];
	ld.global.f32 	%f14, [%rd35+-16];
	add.f32 	%f15, %f13, %f14;
	st.global.f32 	[%rd34+-16], %f15;
	ld.global.f32 	%f16, [%rd36+-12];
	ld.global.f32 	%f17, [%rd35+-12];
	add.f32 	%f18, %f16, %f17;
	st.global.f32 	[%rd34+-12], %f18;
	ld.global.f32 	%f19, [%rd36+-8];
	ld.global.f32 	%f20, [%rd35+-8];
	add.f32 	%f21, %f19, %f20;
	st.global.f32 	[%rd34+-8], %f21;
	ld.global.f32 	%f22, [%rd36+-4];
	ld.global.f32 	%f23, [%rd35+-4];
	add.f32 	%f24, %f22, %f23;
	st.global.f32 	[%rd34+-4], %f24;
	ld.global.f32 	%f25, [%rd36];
	ld.global.f32 	%f26, [%rd35];
	add.f32 	%f27, %f25, %f26;
	st.global.f32 	[%rd34], %f27;
	ld.global.f32 	%f28, [%rd36+4];
	ld.global.f32 	%f29, [%rd35+4];
	add.f32 	%f30, %f28, %f29;
	st.global.f32 	[%rd34+4], %f30;
	ld.global.f32 	%f31, [%rd36+8];
	ld.global.f32 	%f32, [%rd35+8];
	add.f32 	%f33, %f31, %f32;
	st.global.f32 	[%rd34+8], %f33;
	ld.global.f32 	%f34, [%rd36+12];
	ld.global.f32 	%f35, [%rd35+12];
	add.f32 	%f36, %f34, %f35;
	st.global.f32 	[%rd34+12], %f36;
	ld.global.f32 	%f37, [%rd36+16];
	ld.global.f32 	%f38, [%rd35+16];
	add.f32 	%f39, %f37, %f38;
	st.global.f32 	[%rd34+16], %f39;
	ld.global.f32 	%f40, [%rd36+20];
	ld.global.f32 	%f41, [%rd35+20];
	add.f32 	%f42, %f40, %f41;
	st.global.f32 	[%rd34+20], %f42;
	ld.global.f32 	%f43, [%rd36+24];
	ld.global.f32 	%f44, [%rd35+24];
	add.f32 	%f45, %f43, %f44;
	st.global.f32 	[%rd34+24], %f45;
	ld.global.f32 	%f46, [%rd36+28];
	ld.global.f32 	%f47, [%rd35+28];
	add.f32 	%f48, %f46, %f47;
	st.global.f32 	[%rd34+28], %f48;
	add.s32 	%r18, %r18, 16;
	add.s64 	%rd36, %rd36, 64;
	add.s64 	%rd35, %rd35, 64;
	add.s64 	%rd34, %rd34, 64;
	setp.ne.s32 	%p3, %r18, 0;
	@%p3 bra 	$L__BB0_3;
$L__BB0_4:
	setp.eq.s32 	%p4, %r1, 0;
	@%p4 bra 	$L__BB0_13;
	and.b32  	%r7, %r16, 7;
	setp.lt.u32 	%p5, %r1, 8;
	@%p5 bra 	$L__BB0_7;
	mul.wide.u32 	%rd25, %r20, 4;
	add.s64 	%rd26, %rd3, %rd25;
	ld.global.f32 	%f49, [%rd26];
	add.s64 	%rd27, %rd2, %rd25;
	ld.global.f32 	%f50, [%rd27];
	add.f32 	%f51, %f49, %f50;
	add.s64 	%rd28, %rd1, %rd25;
	st.global.f32 	[%rd28], %f51;
	ld.global.f32 	%f52, [%rd26+4];
	ld.global.f32 	%f53, [%rd27+4];
	add.f32 	%f54, %f52, %f53;
	st.global.f32 	[%rd28+4], %f54;
	ld.global.f32 	%f55, [%rd26+8];
	ld.global.f32 	%f56, [%rd27+8];
	add.f32 	%f57, %f55, %f56;
	st.global.f32 	[%rd28+8], %f57;
	ld.global.f32 	%f58, [%rd26+12];
	ld.global.f32 	%f59, [%rd27+12];
	add.f32 	%f60, %f58, %f59;
	st.global.f32 	[%rd28+12], %f60;
	ld.global.f32 	%f61, [%rd26+16];
	ld.global.f32 	%f62, [%rd27+16];
	add.f32 	%f63, %f61, %f62;
	st.global.f32 	[%rd28+16], %f63;
	ld.global.f32 	%f64, [%rd26+20];
	ld.global.f32 	%f65, [%rd27+20];
	add.f32 	%f66, %f64, %f65;
	st.global.f32 	[%rd28+20], %f66;
	ld.global.f32 	%f67, [%rd26+24];
	ld.global.f32 	%f68, [%rd27+24];
	add.f32 	%f69, %f67, %f68;
	st.global.f32 	[%rd28+24], %f69;
	ld.global.f32 	%f70, [%rd26+28];
	ld.global.f32 	%f71, [%rd27+28];
	add.f32 	%f72, %f70, %f71;
	st.global.f32 	[%rd28+28], %f72;
	add.s32 	%r20, %r20, 8;
$L__BB0_7:
	setp.eq.s32 	%p6, %r7, 0;
	@%p6 bra 	$L__BB0_13;
	and.b32  	%r10, %r16, 3;
	setp.lt.u32 	%p7, %r7, 4;
	@%p7 bra 	$L__BB0_10;
	mul.wide.u32 	%rd29, %r20, 4;
	add.s64 	%rd30, %rd3, %rd29;
	ld.global.f32 	%f73, [%rd30];
	add.s64 	%rd31, %rd2, %rd29;
	ld.global.f32 	%f74, [%rd31];
	add.f32 	%f75, %f73, %f74;
	add.s64 	%rd32, %rd1, %rd29;
	st.global.f32 	[%rd32], %f75;
	ld.global.f32 	%f76, [%rd30+4];
	ld.global.f32 	%f77, [%rd31+4];
	add.f32 	%f78, %f76, %f77;
	st.global.f32 	[%rd32+4], %f78;
	ld.global.f32 	%f79, [%rd30+8];
	ld.global.f32 	%f80, [%rd31+8];
	add.f32 	%f81, %f79, %f80;
	st.global.f32 	[%rd32+8], %f81;
	ld.global.f32 	%f82, [%rd30+12];
	ld.global.f32 	%f83, [%rd31+12];
	add.f32 	%f84, %f82, %f83;
	st.global.f32 	[%rd32+12], %f84;
	add.s32 	%r20, %r20, 4;
$L__BB0_10:
	setp.eq.s32 	%p8, %r10, 0;
	@%p8 bra 	$L__BB0_13;
	mul.wide.u32 	%rd33, %r20, 4;
	add.s64 	%rd39, %rd1, %rd33;
	add.s64 	%rd38, %rd2, %rd33;
	add.s64 	%rd37, %rd3, %rd33;
	neg.s32 	%r22, %r10;
$L__BB0_12:
	.pragma "nounroll";
	ld.global.f32 	%f85, [%rd37];
	ld.global.f32 	%f86, [%rd38];
	add.f32 	%f87, %f85, %f86;
	st.global.f32 	[%rd39], %f87;
	add.s64 	%rd39, %rd39, 4;
	add.s64 	%rd38, %rd38, 4;
	add.s64 	%rd37, %rd37, 4;
	add.s32 	%r22, %r22, 1;
	setp.ne.s32 	%p9, %r22, 0;
	@%p9 bra 	$L__BB0_12;
$L__BB0_13:
	ret;

}
	// .globl	_Z10cuda_hellov
.visible .entry _Z10cuda_hellov()
{
	.local .align 8 .b8 	__local_depot1[8];
	.reg .b64 	%SP;
	.reg .b64 	%SPL;
	.reg .b32 	%r<5>;
	.reg .b64 	%rd<5>;

	mov.u64 	%SPL, __local_depot1;
	cvta.local.u64 	%SP, %SPL;
	add.u64 	%rd1, %SP, 0;
	add.u64 	%rd2, %SPL, 0;
	mov.u32 	%r1, %ntid.x;
	mov.u32 	%r2, %tid.x;
	st.local.v2.u32 	[%rd2], {%r1, %r2};
	mov.u64 	%rd3, $str;
	cvta.global.u64 	%rd4, %rd3;
	{ // callseq 0, 0
	.param .b64 param0;
	st.param.b64 	[param0], %rd4;
	.param .b64 param1;
	st.param.b64 	[param1], %rd1;
	.param .b32 retval0;
	call.uni (retval0), 
	vprintf, 
	(
	param0, 
	param1
	);
	ld.param.b32 	%r3, [retval0];
	} // callseq 0
	ret;

}


// ===== COMPILED SASS (sm_100) =====

	.target	sm_100

	.elftype	@"ET_EXEC"


//--------------------- .note.nv.tkinfo           --------------------------
	.section	.note.nv.tkinfo,"",@"SHT_NOTE"
	.sectionflags	@"SHF_NOTE_NV_TKINFO"
	.tkinfo
        /*0018*/ 	.word	0x00000002
        /*0030*/ 	.string	""
        /*0030*/ 	.string	"ptxas"
        /*0030*/ 	.string	"Cuda compilation tools, release 13.0, V13.0.88"
        /*0030*/ 	.string	"Build cuda_13.0.r13.0/compiler.36424714_0"
        /*0030*/ 	.string	"-arch sm_100 -m 64 "



//--------------------- .note.nv.cuinfo           --------------------------
	.section	.note.nv.cuinfo,"",@"SHT_NOTE"
	.sectionflags	@"SHF_NOTE_NV_CUINFO"
        /*0018*/ 	.short	0x0002
        /*001a*/ 	.short	0x0064
        /*001c*/ 	.short	0x0082
	.zero		2


//--------------------- .nv.info                  --------------------------
	.section	.nv.info,"",@"SHT_CUDA_INFO"
	.align	4


	//----- nvinfo : EIATTR_REGCOUNT
	.align		4
        /*0000*/ 	.byte	0x04, 0x2f
        /*0002*/ 	.short	(.L_2 - .L_1)
	.align		4
.L_1:
        /*0004*/ 	.word	index@(_Z10vector_addPfS_S_i)
        /*0008*/ 	.word	0x00000014


	//----- nvinfo : EIATTR_FRAME_SIZE
	.align		4
.L_2:
        /*000c*/ 	.byte	0x04, 0x11
        /*000e*/ 	.short	(.L_4 - .L_3)
	.align		4
.L_3:
        /*0010*/ 	.word	index@(_Z10vector_addPfS_S_i)
        /*0014*/ 	.word	0x00000000


	//----- nvinfo : EIATTR_REGCOUNT
	.align		4
.L_4:
        /*0018*/ 	.byte	0x04, 0x2f
        /*001a*/ 	.short	(.L_6 - .L_5)
	.align		4
.L_5:
        /*001c*/ 	.word	index@(_Z10cuda_hellov)
        /*0020*/ 	.word	0x00000018


	//----- nvinfo : EIATTR_FRAME_SIZE
	.align		4
.L_6:
        /*0024*/ 	.byte	0x04, 0x11
        /*0026*/ 	.short	(.L_8 - .L_7)
	.align		4
.L_7:
        /*0028*/ 	.word	index@(_Z10cuda_hellov)
        /*002c*/ 	.word	0x00000008


	//----- nvinfo : EIATTR_MIN_STACK_SIZE
	.align		4
.L_8:
        /*0030*/ 	.byte	0x04, 0x12
        /*0032*/ 	.short	(.L_10 - .L_9)
	.align		4
.L_9:
        /*0034*/ 	.word	index@(_Z10cuda_hellov)
        /*0038*/ 	.word	0x00000008


	//----- nvinfo : EIATTR_MIN_STACK_SIZE
	.align		4
.L_10:
        /*003c*/ 	.byte	0x04, 0x12
        /*003e*/ 	.short	(.L_12 - .L_11)
	.align		4
.L_11:
        /*0040*/ 	.word	index@(_Z10vector_addPfS_S_i)
        /*0044*/ 	.word	0x00000000
.L_12:


//--------------------- .nv.compat                --------------------------
	.section	.nv.compat,"",@"SHT_CUDA_COMPAT_INFO"
	.align	4
        /*0000*/ 	.byte	0x02, 0x09, 0x00, 0x00, 0x02, 0x02, 0x01, 0x00, 0x02, 0x05, 0x05, 0x00, 0x03, 0x07, 0x01, 0x01
        /*0010*/ 	.byte	0x02, 0x03, 0x00, 0x00, 0x02, 0x06, 0x01, 0x00, 0x04, 0x0b, 0x08, 0x00, 0x09, 0x00, 0x00, 0x00
        /*0020*/ 	.byte	0x00, 0x00, 0x00, 0x00


//--------------------- .nv.info._Z10cuda_hellov  --------------------------
	.section	.nv.info._Z10cuda_hellov,"",@"SHT_CUDA_INFO"
	.sectionflags	@""
	.align	4


	//----- nvinfo : EIATTR_CUDA_API_VERSION
	.align		4
        /*0000*/ 	.byte	0x04, 0x37
        /*0002*/ 	.short	(.L_14 - .L_13)
.L_13:
        /*0004*/ 	.word	0x00000082


	//----- nvinfo : EIATTR_SPARSE_MMA_MASK
	.align		4
.L_14:
        /*0008*/ 	.byte	0x03, 0x50
        /*000a*/ 	.short	0x0000


	//----- nvinfo : EIATTR_MAXREG_COUNT
	.align		4
        /*000c*/ 	.byte	0x03, 0x1b
        /*000e*/ 	.short	0x00ff


	//----- nvinfo : EIATTR_EXTERNS
	.align		4
        /*0010*/ 	.byte	0x04, 0x0f
        /*0012*/ 	.short	(.L_16 - .L_15)


	//   ....[0]....
	.align		4
.L_15:
        /*0014*/ 	.word	index@(vprintf)


	//----- nvinfo : EIATTR_MERCURY_ISA_VERSION
	.align		4
.L_16:
        /*0018*/ 	.byte	0x03, 0x5f
        /*001a*/ 	.short	0x0101


	//----- nvinfo : EIATTR_VRC_CTA_INIT_COUNT
	.align		4
        /*001c*/ 	.byte	0x02, 0x4a
	.zero		1
	.zero		1


	//----- nvinfo : EIATTR_SYSCALL_OFFSETS
	.align		4
        /*0020*/ 	.byte	0x04, 0x46
        /*0022*/ 	.short	(.L_18 - .L_17)


	//   ....[0]....
.L_17:
        /*0024*/ 	.word	0x000000f0


	//----- nvinfo : EIATTR_EXIT_INSTR_OFFSETS
	.align		4
.L_18:
        /*0028*/ 	.byte	0x04, 0x1c
        /*002a*/ 	.short	(.L_20 - .L_19)


	//   ....[0]....
.L_19:
        /*002c*/ 	.word	0x00000100


	//----- nvinfo : EIATTR_SW_WAR
	.align		4
.L_20:
        /*0030*/ 	.byte	0x04, 0x36
        /*0032*/ 	.short	(.L_22 - .L_21)
.L_21:
        /*0034*/ 	.word	0x00000008
.L_22:


//--------------------- .nv.info._Z10vector_addPfS_S_i --------------------------
	.section	.nv.info._Z10vector_addPfS_S_i,"",@"SHT_CUDA_INFO"
	.sectionflags	@""
	.align	4


	//----- nvinfo : EIATTR_CUDA_API_VERSION
	.align		4
        /*0000*/ 	.byte	0x04, 0x37
        /*0002*/ 	.short	(.L_24 - .L_23)
.L_23:
        /*0004*/ 	.word	0x00000082


	//----- nvinfo : EIATTR_KPARAM_INFO
	.align		4
.L_24:
        /*0008*/ 	.byte	0x04, 0x17
        /*000a*/ 	.short	(.L_26 - .L_25)
.L_25:
        /*000c*/ 	.word	0x00000000
        /*0010*/ 	.short	0x0003
        /*0012*/ 	.short	0x0018
        /*0014*/ 	.byte	0x00, 0xf0, 0x11, 0x00


	//----- nvinfo : EIATTR_KPARAM_INFO
	.align		4
.L_26:
        /*0018*/ 	.byte	0x04, 0x17
        /*001a*/ 	.short	(.L_28 - .L_27)
.L_27:
        /*001c*/ 	.word	0x00000000
        /*0020*/ 	.short	0x0002
        /*0022*/ 	.short	0x0010
        /*0024*/ 	.byte	0x00, 0xf5, 0x21, 0x00


	//----- nvinfo : EIATTR_KPARAM_INFO
	.align		4
.L_28:
        /*0028*/ 	.byte	0x04, 0x17
        /*002a*/ 	.short	(.L_30 - .L_29)
.L_29:
        /*002c*/ 	.word	0x00000000
        /*0030*/ 	.short	0x0001
        /*0032*/ 	.short	0x0008
        /*0034*/ 	.byte	0x00, 0xf5, 0x21, 0x00


	//----- nvinfo : EIATTR_KPARAM_INFO
	.align		4
.L_30:
        /*0038*/ 	.byte	0x04, 0x17
        /*003a*/ 	.short	(.L_32 - .L_31)
.L_31:
        /*003c*/ 	.word	0x00000000
        /*0040*/ 	.short	0x0000
        /*0042*/ 	.short	0x0000
        /*0044*/ 	.byte	0x00, 0xf5, 0x21, 0x00


	//----- nvinfo : EIATTR_SPARSE_MMA_MASK
	.align		4
.L_32:
        /*0048*/ 	.byte	0x03, 0x50
        /*004a*/ 	.short	0x0000


	//----- nvinfo : EIATTR_MAXREG_COUNT
	.align		4
        /*004c*/ 	.byte	0x03, 0x1b
        /*004e*/ 	.short	0x00ff


	//----- nvinfo : EIATTR_MERCURY_ISA_VERSION
	.align		4
        /*0050*/ 	.byte	0x03, 0x5f
        /*0052*/ 	.short	0x0101


	//----- nvinfo : EIATTR_VRC_CTA_INIT_COUNT
	.align		4
        /*0054*/ 	.byte	0x02, 0x4a
	.zero		1
	.zero		1


	//----- nvinfo : EIATTR_EXIT_INSTR_OFFSETS
	.align		4
        /*0058*/ 	.byte	0x04, 0x1c
        /*005a*/ 	.short	(.L_34 - .L_33)


	//   ....[0]....
.L_33:
        /*005c*/ 	.word	0x00000030


	//   ....[1]....
        /*0060*/ 	.word	0x00000680


	//   ....[2]....
        /*0064*/ 	.word	0x00000940


	//   ....[3]....
        /*0068*/ 	.word	0x00000b00


	//   ....[4]....
        /*006c*/ 	.word	0x00000ce0


	//----- nvinfo : EIATTR_CBANK_PARAM_SIZE
	.align		4
.L_34:
        /*0070*/ 	.byte	0x03, 0x19
        /*0072*/ 	.short	0x001c


	//----- nvinfo : EIATTR_PARAM_CBANK
	.align		4
        /*0074*/ 	.byte	0x04, 0x0a
        /*0076*/ 	.short	(.L_36 - .L_35)
	.align		4
.L_35:
        /*0078*/ 	.word	index@(.nv.constant0._Z10vector_addPfS_S_i)
        /*007c*/ 	.short	0x0380
        /*007e*/ 	.short	0x001c


	//----- nvinfo : EIATTR_SW_WAR
	.align		4
.L_36:
        /*0080*/ 	.byte	0x04, 0x36
        /*0082*/ 	.short	(.L_38 - .L_37)
.L_37:
        /*0084*/ 	.word	0x00000008
.L_38:


//--------------------- .nv.callgraph             --------------------------
	.section	.nv.callgraph,"",@"SHT_CUDA_CALLGRAPH"
	.align	4
	.sectionentsize	8
	.align		4
        /*0000*/ 	.word	0x00000000
	.align		4
        /*0004*/ 	.word	0xffffffff
	.align		4
        /*0008*/ 	.word	index@(_Z10cuda_hellov)
	.align		4
        /*000c*/ 	.word	index@(vprintf)
	.align		4
        /*0010*/ 	.word	0x00000000
	.align		4
        /*0014*/ 	.word	0xfffffffe
	.align		4
        /*0018*/ 	.word	0x00000000
	.align		4
        /*001c*/ 	.word	0xfffffffd
	.align		4
        /*0020*/ 	.word	0x00000000
	.align		4
        /*0024*/ 	.word	0xfffffffc


//--------------------- .nv.constant4             --------------------------
	.section	.nv.constant4,"a",@progbits
	.align	8
	.align		8
.nv.constant4:
        /*0000*/ 	.dword	vprintf
	.align		8
        /*0008*/ 	.dword	$str


//--------------------- .text._Z10cuda_hellov     --------------------------
	.section	.text._Z10cuda_hellov,"ax",@progbits
	.align	128
        .global         _Z10cuda_hellov
        .type           _Z10cuda_hellov,@function
        .size           _Z10cuda_hellov,(.L_x_8 - _Z10cuda_hellov)
        .other          _Z10cuda_hellov,@"STO_CUDA_ENTRY STV_DEFAULT"
_Z10cuda_hellov:
.text._Z10cuda_hellov:
[----:B------:R-:W0:Y:S01]  /*0000*/  LDC R1, c[0x0][0x37c] ;  /* 0x0000df00ff017b82 */ /* 0x000e220000000800 */
[----:B------:R-:W1:Y:S01]  /*0010*/  S2R R9, SR_TID.X ;  /* 0x0000000000097919 */ /* 0x000e620000002100 */
[----:B------:R-:W2:Y:S06]  /*0020*/  LDCU UR5, c[0x0][0x2fc] ;  /* 0x00005f80ff0577ac */ /* 0x000eac0008000800 */
[----:B------:R-:W1:Y:S01]  /*0030*/  LDC R8, c[0x0][0x360] ;  /* 0x0000d800ff087b82 */ /* 0x000e620000000800 */
[----:B0-----:R-:W-:Y:S01]  /*0040*/  VIADD R1, R1, 0xfffffff8 ;  /* 0xfffffff801017836 */ /* 0x001fe20000000000 */
[----:B------:R-:W-:Y:S01]  /*0050*/  MOV R0, 0x0 ;  /* 0x0000000000007802 */ /* 0x000fe20000000f00 */
[----:B------:R-:W0:Y:S01]  /*0060*/  LDCU UR4, c[0x0][0x2f8] ;  /* 0x00005f00ff0477ac */ /* 0x000e220008000800 */
[----:B------:R-:W3:Y:S04]  /*0070*/  LDCU.64 UR6, c[0x4][0x8] ;  /* 0x01000100ff0677ac */ /* 0x000ee80008000a00 */
[----:B------:R4:W5:Y:S01]  /*0080*/  LDC.64 R2, c[0x4][R0] ;  /* 0x0100000000027b82 */ /* 0x0009620000000a00 */
[----:B0-----:R-:W-:Y:S01]  /*0090*/  IADD3 R6, P0, PT, R1, UR4, RZ ;  /* 0x0000000401067c10 */ /* 0x001fe2000ff1e0ff */
[----:B---3--:R-:W-:Y:S01]  /*00a0*/  IMAD.U32 R4, RZ, RZ, UR6 ;  /* 0x00000006ff047e24 */ /* 0x008fe2000f8e00ff */
[----:B------:R-:W-:-:S03]  /*00b0*/  MOV R5, UR7 ;  /* 0x0000000700057c02 */ /* 0x000fc60008000f00 */
[----:B--2---:R-:W-:Y:S01]  /*00c0*/  IMAD.X R7, RZ, RZ, UR5, P0 ;  /* 0x00000005ff077e24 */ /* 0x004fe200080e06ff */
[----:B-1----:R4:W-:Y:S07]  /*00d0*/  STL.64 [R1], R8 ;  /* 0x0000000801007387 */ /* 0x0029ee0000100a00 */
[----:B------:R-:W-:-:S07]  /*00e0*/  LEPC R20, `(.L_x_0) ;  /* 0x000000001014794e */ /* 0x000fce0000000000 */
[----:B----45:R-:W-:Y:S05]  /*00f0*/  CALL.ABS.NOINC R2 ;  /* 0x0000000002007343 */ /* 0x030fea0003c00000 */
.L_x_0:
[----:B------:R-:W-:Y:S05]  /*0100*/  EXIT ;  /* 0x000000000000794d */ /* 0x000fea0003800000 */
.L_x_1:
[----:B------:R-:W-:-:S00]  /*0110*/  BRA `(.L_x_1) ;  /* 0xfffffffc00fc7947 */ /* 0x000fc0000383ffff */
[----:B------:R-:W-:-:S00]  /*0120*/  NOP ;  /* 0x0000000000007918 */ /* 0x000fc00000000000 */
        /* <DEDUP_REMOVED lines=13> */
.L_x_8:


//--------------------- .text._Z10vector_addPfS_S_i --------------------------
	.section	.text._Z10vector_addPfS_S_i,"ax",@progbits
	.align	128
        .global         _Z10vector_addPfS_S_i
        .type           _Z10vector_addPfS_S_i,@function
        .size           _Z10vector_addPfS_S_i,(.L_x_9 - _Z10vector_addPfS_S_i)
        .other          _Z10vector_addPfS_S_i,@"STO_CUDA_ENTRY STV_DEFAULT"
_Z10vector_addPfS_S_i:
.text._Z10vector_addPfS_S_i:
[----:B------:R-:W-:Y:S08]  /*0000*/  LDC R1, c[0x0][0x37c] ;  /* 0x0000df00ff017b82 */ /* 0x000ff00000000800 */
[----:B------:R-:W0:Y:S02]  /*0010*/  LDC R2, c[0x0][0x398] ;  /* 0x0000e600ff027b82 */ /* 0x000e240000000800 */
[----:B0-----:R-:W-:-:S13]  /*0020*/  ISETP.GE.AND P0, PT, R2, 0x1, PT ;  /* 0x000000010200780c */ /* 0x001fda0003f06270 */
[----:B------:R-:W-:Y:S05]  /*0030*/  @!P0 EXIT ;  /* 0x000000000000894d */ /* 0x000fea0003800000 */
[C---:B------:R-:W-:Y:S01]  /*0040*/  ISETP.GE.U32.AND P1, PT, R2.reuse, 0x10, PT ;  /* 0x000000100200780c */ /* 0x040fe20003f26070 */
[----:B------:R-:W0:Y:S01]  /*0050*/  LDCU.64 UR10, c[0x0][0x358] ;  /* 0x00006b00ff0a77ac */ /* 0x000e220008000a00 */
[----:B------:R-:W-:Y:S01]  /*0060*/  LOP3.LUT R12, R2, 0xf, RZ, 0xc0, !PT ;  /* 0x0000000f020c7812 */ /* 0x000fe200078ec0ff */
[----:B------:R-:W-:-:S03]  /*0070*/  HFMA2 R0, -RZ, RZ, 0, 0 ;  /* 0x00000000ff007431 */ /* 0x000fc600000001ff */
[----:B------:R-:W-:-:S07]  /*0080*/  ISETP.NE.AND P0, PT, R12, RZ, PT ;  /* 0x000000ff0c00720c */ /* 0x000fce0003f05270 */
[----:B------:R-:W-:Y:S06]  /*0090*/  @!P1 BRA `(.L_x_2) ;  /* 0x0000000400789947 */ /* 0x000fec0003800000 */
[----:B------:R-:W1:Y:S01]  /*00a0*/  LDCU.128 UR12, c[0x0][0x380] ;  /* 0x00007000ff0c77ac */ /* 0x000e620008000c00 */
[----:B------:R-:W-:Y:S01]  /*00b0*/  LOP3.LUT R0, R2, 0x7ffffff0, RZ, 0xc0, !PT ;  /* 0x7ffffff002007812 */ /* 0x000fe200078ec0ff */
[----:B------:R-:W2:Y:S03]  /*00c0*/  LDCU.64 UR6, c[0x0][0x390] ;  /* 0x00007200ff0677ac */ /* 0x000ea60008000a00 */
[----:B------:R-:W-:Y:S01]  /*00d0*/  IADD3 R3, PT, PT, -R0, RZ, RZ ;  /* 0x000000ff00037210 */ /* 0x000fe20007ffe1ff */
[----:B-1----:R-:W-:Y:S02]  /*00e0*/  UIADD3 UR8, UP0, UPT, UR14, 0x20, URZ ;  /* 0x000000200e087890 */ /* 0x002fe4000ff1e0ff */
[----:B------:R-:W-:Y:S02]  /*00f0*/  UIADD3 UR4, UP2, UPT, UR12, 0x20, URZ ;  /* 0x000000200c047890 */ /* 0x000fe4000ff5e0ff */
[----:B--2---:R-:W-:-:S02]  /*0100*/  UIADD3 UR6, UP1, UPT, UR6, 0x20, URZ ;  /* 0x0000002006067890 */ /* 0x004fc4000ff3e0ff */
[----:B------:R-:W-:Y:S01]  /*0110*/  UIADD3.X UR9, UPT, UPT, URZ, UR15, URZ, UP0, !UPT ;  /* 0x0000000fff097290 */ /* 0x000fe200087fe4ff */
[----:B------:R-:W-:Y:S01]  /*0120*/  MOV R16, UR8 ;  /* 0x0000000800107c02 */ /* 0x000fe20008000f00 */
[----:B------:R-:W-:Y:S01]  /*0130*/  UIADD3.X UR5, UPT, UPT, URZ, UR13, URZ, UP2, !UPT ;  /* 0x0000000dff057290 */ /* 0x000fe200097fe4ff */
[----:B------:R-:W-:Y:S01]  /*0140*/  MOV R10, UR4 ;  /* 0x00000004000a7c02 */ /* 0x000fe20008000f00 */
[----:B------:R-:W-:Y:S01]  /*0150*/  UIADD3.X UR7, UPT, UPT, URZ, UR7, URZ, UP1, !UPT ;  /* 0x00000007ff077290 */ /* 0x000fe20008ffe4ff */
[----:B------:R-:W-:Y:S01]  /*0160*/  IMAD.U32 R11, RZ, RZ, UR6 ;  /* 0x00000006ff0b7e24 */ /* 0x000fe2000f8e00ff */
[----:B------:R-:W-:Y:S02]  /*0170*/  MOV R5, UR9 ;  /* 0x0000000900057c02 */ /* 0x000fe40008000f00 */
[----:B------:R-:W-:Y:S02]  /*0180*/  IMAD.U32 R13, RZ, RZ, UR5 ;  /* 0x00000005ff0d7e24 */ /* 0x000fe4000f8e00ff */
[----:B------:R-:W-:-:S07]  /*0190*/  MOV R14, UR7 ;  /* 0x00000007000e7c02 */ /* 0x000fce0008000f00 */
.L_x_3:
[----:B------:R-:W-:Y:S02]  /*01a0*/  MOV R4, R16 ;  /* 0x0000001000047202 */ /* 0x000fe40000000f00 */
[----:B------:R-:W-:Y:S02]  /*01b0*/  MOV R6, R11 ;  /* 0x0000000b00067202 */ /* 0x000fe40000000f00 */
[----:B------:R-:W-:Y:S01]  /*01c0*/  MOV R7, R14 ;  /* 0x0000000e00077202 */ /* 0x000fe20000000f00 */
[----:B0-2---:R-:W2:Y:S04]  /*01d0*/  LDG.E R8, desc[UR10][R4.64+-0x20] ;  /* 0xffffe00a04087981 */ /* 0x005ea8000c1e1900 */
[----:B------:R-:W2:Y:S02]  /*01e0*/  LDG.E R9, desc[UR10][R6.64+-0x20] ;  /* 0xffffe00a06097981 */ /* 0x000ea4000c1e1900 */
[----:B--2---:R-:W-:Y:S01]  /*01f0*/  FADD R11, R8, R9 ;  /* 0x00000009080b7221 */ /* 0x004fe20000000000 */
[----:B------:R-:W-:Y:S01]  /*0200*/  IMAD.MOV.U32 R8, RZ, RZ, R10 ;  /* 0x000000ffff087224 */ /* 0x000fe200078e000a */
[----:B------:R-:W-:-:S05]  /*0210*/  MOV R9, R13 ;  /* 0x0000000d00097202 */ /* 0x000fca0000000f00 */
[----:B------:R0:W-:Y:S04]  /*0220*/  STG.E desc[UR10][R8.64+-0x20], R11 ;  /* 0xffffe00b08007986 */ /* 0x0001e8000c10190a */
[----:B------:R-:W2:Y:S04]  /*0230*/  LDG.E R10, desc[UR10][R4.64+-0x1c] ;  /* 0xffffe40a040a7981 */ /* 0x000ea8000c1e1900 */
[----:B------:R-:W2:Y:S02]  /*0240*/  LDG.E R13, desc[UR10][R6.64+-0x1c] ;  /* 0xffffe40a060d7981 */ /* 0x000ea4000c1e1900 */
[----:B--2---:R-:W-:-:S05]  /*0250*/  FADD R13, R10, R13 ;  /* 0x0000000d0a0d7221 */ /* 0x004fca0000000000 */
[----:B------:R1:W-:Y:S04]  /*0260*/  STG.E desc[UR10][R8.64+-0x1c], R13 ;  /* 0xffffe40d08007986 */ /* 0x0003e8000c10190a */
[----:B------:R-:W2:Y:S04]  /*0270*/  LDG.E R10, desc[UR10][R4.64+-0x18] ;  /* 0xffffe80a040a7981 */ /* 0x000ea8000c1e1900 */
[----:B------:R-:W2:Y:S02]  /*0280*/  LDG.E R15, desc[UR10][R6.64+-0x18] ;  /* 0xffffe80a060f7981 */ /* 0x000ea4000c1e1900 */
[----:B--2---:R-:W-:-:S05]  /*0290*/  FADD R15, R10, R15 ;  /* 0x0000000f0a0f7221 */ /* 0x004fca0000000000 */
[----:B------:R2:W-:Y:S04]  /*02a0*/  STG.E desc[UR10][R8.64+-0x18], R15 ;  /* 0xffffe80f08007986 */ /* 0x0005e8000c10190a */
[----:B------:R-:W3:Y:S04]  /*02b0*/  LDG.E R10, desc[UR10][R4.64+-0x14] ;  /* 0xffffec0a040a7981 */ /* 0x000ee8000c1e1900 */
[----:B------:R-:W3:Y:S02]  /*02c0*/  LDG.E R17, desc[UR10][R6.64+-0x14] ;  /* 0xffffec0a06117981 */ /* 0x000ee4000c1e1900 */
[----:B---3--:R-:W-:-:S05]  /*02d0*/  FADD R17, R10, R17 ;  /* 0x000000110a117221 */ /* 0x008fca0000000000 */
[----:B------:R3:W-:Y:S04]  /*02e0*/  STG.E desc[UR10][R8.64+-0x14], R17 ;  /* 0xffffec1108007986 */ /* 0x0007e8000c10190a */
[----:B------:R-:W4:Y:S04]  /*02f0*/  LDG.E R10, desc[UR10][R4.64+-0x10] ;  /* 0xfffff00a040a7981 */ /* 0x000f28000c1e1900 */
[----:B0-----:R-:W4:Y:S02]  /*0300*/  LDG.E R11, desc[UR10][R6.64+-0x10] ;  /* 0xfffff00a060b7981 */ /* 0x001f24000c1e1900 */
[----:B----4-:R-:W-:-:S05]  /*0310*/  FADD R11, R10, R11 ;  /* 0x0000000b0a0b7221 */ /* 0x010fca0000000000 */
[----:B------:R0:W-:Y:S04]  /*0320*/  STG.E desc[UR10][R8.64+-0x10], R11 ;  /* 0xfffff00b08007986 */ /* 0x0001e8000c10190a */
[----:B------:R-:W4:Y:S04]  /*0330*/  LDG.E R10, desc[UR10][R4.64+-0xc] ;  /* 0xfffff40a040a7981 */ /* 0x000f28000c1e1900 */
[----:B-1----:R-:W4:Y:S02]  /*0340*/  LDG.E R13, desc[UR10][R6.64+-0xc] ;  /* 0xfffff40a060d7981 */ /* 0x002f24000c1e1900 */
[----:B----4-:R-:W-:-:S05]  /*0350*/  FADD R13, R10, R13 ;  /* 0x0000000d0a0d7221 */ /* 0x010fca0000000000 */
[----:B------:R1:W-:Y:S04]  /*0360*/  STG.E desc[UR10][R8.64+-0xc], R13 ;  /* 0xfffff40d08007986 */ /* 0x0003e8000c10190a */
[----:B------:R-:W4:Y:S04]  /*0370*/  LDG.E R10, desc[UR10][R4.64+-0x8] ;  /* 0xfffff80a040a7981 */ /* 0x000f28000c1e1900 */
[----:B--2---:R-:W4:Y:S02]  /*0380*/  LDG.E R15, desc[UR10][R6.64+-0x8] ;  /* 0xfffff80a060f7981 */ /* 0x004f24000c1e1900 */
[----:B----4-:R-:W-:-:S05]  /*0390*/  FADD R15, R10, R15 ;  /* 0x0000000f0a0f7221 */ /* 0x010fca0000000000 */
[----:B------:R2:W-:Y:S04]  /*03a0*/  STG.E desc[UR10][R8.64+-0x8], R15 ;  /* 0xfffff80f08007986 */ /* 0x0005e8000c10190a */
[----:B------:R-:W4:Y:S04]  /*03b0*/  LDG.E R10, desc[UR10][R4.64+-0x4] ;  /* 0xfffffc0a040a7981 */ /* 0x000f28000c1e1900 */
[----:B---3--:R-:W4:Y:S02]  /*03c0*/  LDG.E R17, desc[UR10][R6.64+-0x4] ;  /* 0xfffffc0a06117981 */ /* 0x008f24000c1e1900 */
[----:B----4-:R-:W-:-:S05]  /*03d0*/  FADD R17, R10, R17 ;  /* 0x000000110a117221 */ /* 0x010fca0000000000 */
        /* <DEDUP_REMOVED lines=26> */
[----:B--2---:R-:W4:Y:S01]  /*0580*/  LDG.E R15, desc[UR10][R6.64+0x18] ;  /* 0x0000180a060f7981 */ /* 0x004f22000c1e1900 */
[----:B------:R-:W-:Y:S01]  /*0590*/  IADD3 R3, PT, PT, R3, 0x10, RZ ;  /* 0x0000001003037810 */ /* 0x000fe20007ffe0ff */
[----:B----4-:R-:W-:-:S05]  /*05a0*/  FADD R15, R10, R15 ;  /* 0x0000000f0a0f7221 */ /* 0x010fca0000000000 */
[----:B------:R2:W-:Y:S04]  /*05b0*/  STG.E desc[UR10][R8.64+0x18], R15 ;  /* 0x0000180f08007986 */ /* 0x0005e8000c10190a */
[----:B------:R4:W5:Y:S04]  /*05c0*/  LDG.E R10, desc[UR10][R4.64+0x1c] ;  /* 0x00001c0a040a7981 */ /* 0x000968000c1e1900 */
[----:B---3--:R-:W5:Y:S01]  /*05d0*/  LDG.E R17, desc[UR10][R6.64+0x1c] ;  /* 0x00001c0a06117981 */ /* 0x008f62000c1e1900 */
[----:B------:R-:W-:Y:S02]  /*05e0*/  ISETP.NE.AND P1, PT, R3, RZ, PT ;  /* 0x000000ff0300720c */ /* 0x000fe40003f25270 */
[----:B0-----:R-:W-:-:S02]  /*05f0*/  IADD3 R11, P3, PT, R6, 0x40, RZ ;  /* 0x00000040060b7810 */ /* 0x001fc40007f7e0ff */
[----:B------:R-:W-:-:S03]  /*0600*/  IADD3 R16, P2, PT, R4, 0x40, RZ ;  /* 0x0000004004107810 */ /* 0x000fc60007f5e0ff */
[----:B------:R-:W-:Y:S01]  /*0610*/  IMAD.X R14, RZ, RZ, R7, P3 ;  /* 0x000000ffff0e7224 */ /* 0x000fe200018e0607 */
[----:B----4-:R-:W-:Y:S01]  /*0620*/  IADD3.X R5, PT, PT, RZ, R5, RZ, P2, !PT ;  /* 0x00000005ff057210 */ /* 0x010fe200017fe4ff */
[----:B-----5:R-:W-:Y:S01]  /*0630*/  FADD R17, R10, R17 ;  /* 0x000000110a117221 */ /* 0x020fe20000000000 */
[----:B------:R-:W-:-:S04]  /*0640*/  IADD3 R10, P4, PT, R8, 0x40, RZ ;  /* 0x00000040080a7810 */ /* 0x000fc80007f9e0ff */
[----:B------:R2:W-:Y:S01]  /*0650*/  STG.E desc[UR10][R8.64+0x1c], R17 ;  /* 0x00001c1108007986 */ /* 0x0005e2000c10190a */
[----:B-1----:R-:W-:Y:S01]  /*0660*/  IADD3.X R13, PT, PT, RZ, R9, RZ, P4, !PT ;  /* 0x00000009ff0d7210 */ /* 0x002fe200027fe4ff */
[----:B------:R-:W-:Y:S07]  /*0670*/  @P1 BRA `(.L_x_3) ;  /* 0xfffffff800c81947 */ /* 0x000fee000383ffff */
.L_x_2:
[----:B0-----:R-:W-:Y:S05]  /*0680*/  @!P0 EXIT ;  /* 0x000000000000894d */ /* 0x001fea0003800000 */
[----:B------:R-:W-:Y:S02]  /*0690*/  ISETP.GE.U32.AND P0, PT, R12, 0x8, PT ;  /* 0x000000080c00780c */ /* 0x000fe40003f06070 */
[----:B------:R-:W-:-:S04]  /*06a0*/  LOP3.LUT R14, R2, 0x7, RZ, 0xc0, !PT ;  /* 0x00000007020e7812 */ /* 0x000fc800078ec0ff */
[----:B------:R-:W-:-:S07]  /*06b0*/  ISETP.NE.AND P1, PT, R14, RZ, PT ;  /* 0x000000ff0e00720c */ /* 0x000fce0003f25270 */
[----:B------:R-:W-:Y:S06]  /*06c0*/  @!P0 BRA `(.L_x_4) ;  /* 0x00000000009c8947 */ /* 0x000fec0003800000 */
[----:B------:R-:W0:Y:S08]  /*06d0*/  LDC.64 R4, c[0x0][0x388] ;  /* 0x0000e200ff047b82 */ /* 0x000e300000000a00 */
[----:B------:R-:W1:Y:S08]  /*06e0*/  LDC.64 R6, c[0x0][0x390] ;  /* 0x0000e400ff067b82 */ /* 0x000e700000000a00 */
[----:B--2---:R-:W2:Y:S01]  /*06f0*/  LDC.64 R8, c[0x0][0x380] ;  /* 0x0000e000ff087b82 */ /* 0x004ea20000000a00 */
[----:B0-----:R-:W-:-:S05]  /*0700*/  IMAD.WIDE.U32 R4, R0, 0x4, R4 ;  /* 0x0000000400047825 */ /* 0x001fca00078e0004 */
[----:B------:R-:W3:Y:S01]  /*0710*/  LDG.E R3, desc[UR10][R4.64] ;  /* 0x0000000a04037981 */ /* 0x000ee2000c1e1900 */
[----:B-1----:R-:W-:-:S05]  /*0720*/  IMAD.WIDE.U32 R6, R0, 0x4, R6 ;  /* 0x0000000400067825 */ /* 0x002fca00078e0006 */
[----:B------:R-:W3:Y:S01]  /*0730*/  LDG.E R10, desc[UR10][R6.64] ;  /* 0x0000000a060a7981 */ /* 0x000ee2000c1e1900 */
[----:B--2---:R-:W-:-:S04]  /*0740*/  IMAD.WIDE.U32 R8, R0, 0x4, R8 ;  /* 0x0000000400087825 */ /* 0x004fc800078e0008 */
[----:B---3--:R-:W-:-:S05]  /*0750*/  FADD R3, R3, R10 ;  /* 0x0000000a03037221 */ /* 0x008fca0000000000 */
        /* <DEDUP_REMOVED lines=13> */
[----:B0-----:R-:W4:Y:S04]  /*0830*/  LDG.E R3, desc[UR10][R4.64+0x10] ;  /* 0x0000100a04037981 */ /* 0x001f28000c1e1900 */
[----:B------:R-:W4:Y:S02]  /*0840*/  LDG.E R10, desc[UR10][R6.64+0x10] ;  /* 0x0000100a060a7981 */ /* 0x000f24000c1e1900 */
        /* <DEDUP_REMOVED lines=10> */
[----:B------:R-:W2:Y:S04]  /*08f0*/  LDG.E R10, desc[UR10][R4.64+0x1c] ;  /* 0x00001c0a040a7981 */ /* 0x000ea8000c1e1900 */
[----:B---3--:R-:W2:Y:S01]  /*0900*/  LDG.E R15, desc[UR10][R6.64+0x1c] ;  /* 0x00001c0a060f7981 */ /* 0x008ea2000c1e1900 */
[----:B------:R-:W-:Y:S01]  /*0910*/  IADD3 R0, PT, PT, R0, 0x8, RZ ;  /* 0x0000000800007810 */ /* 0x000fe20007ffe0ff */
[----:B--2---:R-:W-:-:S05]  /*0920*/  FADD R15, R10, R15 ;  /* 0x0000000f0a0f7221 */ /* 0x004fca0000000000 */
[----:B------:R0:W-:Y:S02]  /*0930*/  STG.E desc[UR10][R8.64+0x1c], R15 ;  /* 0x00001c0f08007986 */ /* 0x0001e4000c10190a */
.L_x_4:
[----:B------:R-:W-:Y:S05]  /*0940*/  @!P1 EXIT ;  /* 0x000000000000994d */ /* 0x000fea0003800000 */
[----:B------:R-:W-:Y:S02]  /*0950*/  ISETP.GE.U32.AND P0, PT, R14, 0x4, PT ;  /* 0x000000040e00780c */ /* 0x000fe40003f06070 */
[----:B------:R-:W-:-:S04]  /*0960*/  LOP3.LUT R2, R2, 0x3, RZ, 0xc0, !PT ;  /* 0x0000000302027812 */ /* 0x000fc800078ec0ff */
[----:B------:R-:W-:-:S07]  /*0970*/  ISETP.NE.AND P1, PT, R2, RZ, PT ;  /* 0x000000ff0200720c */ /* 0x000fce0003f25270 */
[----:B------:R-:W-:Y:S06]  /*0980*/  @!P0 BRA `(.L_x_5) ;  /* 0x00000000005c8947 */ /* 0x000fec0003800000 */
[----:B------:R-:W1:Y:S08]  /*0990*/  LDC.64 R4, c[0x0][0x388] ;  /* 0x0000e200ff047b82 */ /* 0x000e700000000a00 */
[----:B------:R-:W3:Y:S08]  /*09a0*/  LDC.64 R6, c[0x0][0x390] ;  /* 0x0000e400ff067b82 */ /* 0x000ef00000000a00 */
[----:B0-2---:R-:W0:Y:S01]  /*09b0*/  LDC.64 R8, c[0x0][0x380] ;  /* 0x0000e000ff087b82 */ /* 0x005e220000000a00 */
[----:B-1----:R-:W-:-:S05]  /*09c0*/  IMAD.WIDE.U32 R4, R0, 0x4, R4 ;  /* 0x0000000400047825 */ /* 0x002fca00078e0004 */
[----:B------:R-:W2:Y:S01]  /*09d0*/  LDG.E R3, desc[UR10][R4.64] ;  /* 0x0000000a04037981 */ /* 0x000ea2000c1e1900 */
[----:B---3--:R-:W-:-:S05]  /*09e0*/  IMAD.WIDE.U32 R6, R0, 0x4, R6 ;  /* 0x0000000400067825 */ /* 0x008fca00078e0006 */
[----:B------:R-:W2:Y:S01]  /*09f0*/  LDG.E R10, desc[UR10][R6.64] ;  /* 0x0000000a060a7981 */ /* 0x000ea2000c1e1900 */
[----:B0-----:R-:W-:-:S04]  /*0a00*/  IMAD.WIDE.U32 R8, R0, 0x4, R8 ;  /* 0x0000000400087825 */ /* 0x001fc800078e0008 */
[----:B--2---:R-:W-:-:S05]  /*0a10*/  FADD R3, R3, R10 ;  /* 0x0000000a03037221 */ /* 0x004fca0000000000 */
        /* <DEDUP_REMOVED lines=9> */
[----:B------:R-:W2:Y:S04]  /*0ab0*/  LDG.E R10, desc[UR10][R4.64+0xc] ;  /* 0x00000c0a040a7981 */ /* 0x000ea8000c1e1900 */
[----:B------:R-:W2:Y:S01]  /*0ac0*/  LDG.E R15, desc[UR10][R6.64+0xc] ;  /* 0x00000c0a060f7981 */ /* 0x000ea2000c1e1900 */
[----:B------:R-:W-:Y:S01]  /*0ad0*/  IADD3 R0, PT, PT, R0, 0x4, RZ ;  /* 0x0000000400007810 */ /* 0x000fe20007ffe0ff */
[----:B--2---:R-:W-:-:S05]  /*0ae0*/  FADD R15, R10, R15 ;  /* 0x0000000f0a0f7221 */ /* 0x004fca0000000000 */
[----:B------:R1:W-:Y:S02]  /*0af0*/  STG.E desc[UR10][R8.64+0xc], R15 ;  /* 0x00000c0f08007986 */ /* 0x0003e4000c10190a */
.L_x_5:
[----:B------:R-:W-:Y:S05]  /*0b00*/  @!P1 EXIT ;  /* 0x000000000000994d */ /* 0x000fea0003800000 */
[----:B------:R-:W3:Y:S08]  /*0b10*/  LDC.64 R4, c[0x0][0x380] ;  /* 0x0000e000ff047b82 */ /* 0x000ef00000000a00 */
[----:B------:R-:W4:Y:S08]  /*0b20*/  LDC.64 R6, c[0x0][0x390] ;  /* 0x0000e400ff067b82 */ /* 0x000f300000000a00 */
[----:B012---:R-:W0:Y:S01]  /*0b30*/  LDC.64 R8, c[0x0][0x388] ;  /* 0x0000e200ff087b82 */ /* 0x007e220000000a00 */
[----:B---3--:R-:W-:-:S04]  /*0b40*/  IMAD.WIDE.U32 R4, R0, 0x4, R4 ;  /* 0x0000000400047825 */ /* 0x008fc800078e0004 */
[----:B------:R-:W-:Y:S01]  /*0b50*/  IMAD.MOV.U32 R10, RZ, RZ, R4 ;  /* 0x000000ffff0a7224 */ /* 0x000fe200078e0004 */
[----:B------:R-:W-:Y:S01]  /*0b60*/  MOV R13, R5 ;  /* 0x00000005000d7202 */ /* 0x000fe20000000f00 */
[----:B----4-:R-:W-:-:S05]  /*0b70*/  IMAD.WIDE.U32 R6, R0, 0x4, R6 ;  /* 0x0000000400067825 */ /* 0x010fca00078e0006 */
[----:B------:R-:W-:Y:S01]  /*0b80*/  MOV R11, R7 ;  /* 0x00000007000b7202 */ /* 0x000fe20000000f00 */
[----:B0-----:R-:W-:Y:S01]  /*0b90*/  IMAD.WIDE.U32 R8, R0, 0x4, R8 ;  /* 0x0000000400087825 */ /* 0x001fe200078e0008 */
[----:B------:R-:W-:-:S07]  /*0ba0*/  IADD3 R0, PT, PT, -R2, RZ, RZ ;  /* 0x000000ff02007210 */ /* 0x000fce0007ffe1ff */
.L_x_6:
[----:B0-----:R-:W-:Y:S01]  /*0bb0*/  IMAD.MOV.U32 R2, RZ, RZ, R8 ;  /* 0x000000ffff027224 */ /* 0x001fe200078e0008 */
[----:B------:R-:W-:Y:S02]  /*0bc0*/  MOV R5, R11 ;  /* 0x0000000b00057202 */ /* 0x000fe40000000f00 */
[----:B------:R-:W-:Y:S02]  /*0bd0*/  MOV R3, R9 ;  /* 0x0000000900037202 */ /* 0x000fe40000000f00 */
[----:B------:R-:W-:-:S03]  /*0be0*/  MOV R4, R6 ;  /* 0x0000000600047202 */ /* 0x000fc60000000f00 */
[----:B------:R0:W2:Y:S04]  /*0bf0*/  LDG.E R2, desc[UR10][R2.64] ;  /* 0x0000000a02027981 */ /* 0x0000a8000c1e1900 */
[----:B------:R-:W2:Y:S01]  /*0c00*/  LDG.E R5, desc[UR10][R4.64] ;  /* 0x0000000a04057981 */ /* 0x000ea2000c1e1900 */
[----:B------:R-:W-:Y:S02]  /*0c10*/  IADD3 R0, PT, PT, R0, 0x1, RZ ;  /* 0x0000000100007810 */ /* 0x000fe40007ffe0ff */
[----:B------:R-:W-:Y:S02]  /*0c20*/  IADD3 R6, P2, PT, R6, 0x4, RZ ;  /* 0x0000000406067810 */ /* 0x000fe40007f5e0ff */
[----:B------:R-:W-:Y:S01]  /*0c30*/  ISETP.NE.AND P0, PT, R0, RZ, PT ;  /* 0x000000ff0000720c */ /* 0x000fe20003f05270 */
[----:B0-----:R-:W-:Y:S01]  /*0c40*/  IMAD.MOV.U32 R3, RZ, RZ, R13 ;  /* 0x000000ffff037224 */ /* 0x001fe200078e000d */
[----:B------:R-:W-:-:S02]  /*0c50*/  IADD3 R8, P3, PT, R8, 0x4, RZ ;  /* 0x0000000408087810 */ /* 0x000fc40007f7e0ff */
[----:B------:R-:W-:Y:S02]  /*0c60*/  IADD3.X R11, PT, PT, RZ, R11, RZ, P2, !PT ;  /* 0x0000000bff0b7210 */ /* 0x000fe400017fe4ff */
[----:B------:R-:W-:Y:S01]  /*0c70*/  IADD3.X R9, PT, PT, RZ, R9, RZ, P3, !PT ;  /* 0x00000009ff097210 */ /* 0x000fe20001ffe4ff */
[----:B--2---:R-:W-:Y:S01]  /*0c80*/  FADD R7, R2, R5 ;  /* 0x0000000502077221 */ /* 0x004fe20000000000 */
[----:B------:R-:W-:Y:S02]  /*0c90*/  MOV R2, R10 ;  /* 0x0000000a00027202 */ /* 0x000fe40000000f00 */
[----:B------:R-:W-:-:S03]  /*0ca0*/  IADD3 R10, P1, PT, R10, 0x4, RZ ;  /* 0x000000040a0a7810 */ /* 0x000fc60007f3e0ff */
[----:B------:R0:W-:Y:S01]  /*0cb0*/  STG.E desc[UR10][R2.64], R7 ;  /* 0x0000000702007986 */ /* 0x0001e2000c10190a */
[----:B------:R-:W-:Y:S01]  /*0cc0*/  IADD3.X R13, PT, PT, RZ, R13, RZ, P1, !PT ;  /* 0x0000000dff0d7210 */ /* 0x000fe20000ffe4ff */
[----:B------:R-:W-:Y:S08]  /*0cd0*/  @P0 BRA `(.L_x_6) ;  /* 0xfffffffc00b40947 */ /* 0x000ff0000383ffff */
[----:B------:R-:W-:Y:S05]  /*0ce0*/  EXIT ;  /* 0x000000000000794d */ /* 0x000fea0003800000 */
.L_x_7:
        /* <DEDUP_REMOVED lines=9> */
.L_x_9:


//--------------------- .nv.global.init           --------------------------
	.section	.nv.global.init,"aw",@progbits
.nv.global.init:
	.type		$str,@object
	.size		$str,(.L_0 - $str)
$str:
        /*0000*/ 	.byte	0x48, 0x65, 0x6c, 0x6c, 0x6f, 0x20, 0x66, 0x72, 0x6f, 0x6d, 0x20, 0x62, 0x6c, 0x6f, 0x63, 0x6b
        /*0010*/ 	.byte	0x20, 0x25, 0x64, 0x2c, 0x20, 0x74, 0x68, 0x72, 0x65, 0x61, 0x64, 0x20, 0x25, 0x64, 0x0a, 0x00
.L_0:


//--------------------- .nv.shared.reserved.0     --------------------------
	.section	.nv.shared.reserved.0,"aw",@nobits
	.weak		__nv_reservedSMEM_offset_0_alias
	.size		__nv_reservedSMEM_offset_0_alias, 0, 64
	.other		__nv_reservedSMEM_offset_0_alias,@"STO_CUDA_RESERVED_SHARED STV_DEFAULT"
__nv_reservedSMEM_offset_0_alias:
	.zero		0
	.zero		64


//--------------------- .nv.constant0._Z10cuda_hellov --------------------------
	.section	.nv.constant0._Z10cuda_hellov,"a",@progbits
	.sectionflags	@""
	.align	4
.nv.constant0._Z10cuda_hellov:
	.zero		896


//--------------------- .nv.constant0._Z10vector_addPfS_S_i --------------------------
	.section	.nv.constant0._Z10vector_addPfS_S_i,"a",@progbits
	.sectionflags	@""
	.align	4
.nv.constant0._Z10vector_addPfS_S_i:
	.zero		924


//--------------------- SYMBOLS --------------------------

	.type		.nv.reservedSmem.offset0,@object
	.size		.nv.reservedSmem.offset0,0x4
	.type		vprintf,@function
